	.headerflags	@"EF_CUDA_TEXMODE_UNIFIED EF_CUDA_64BIT_ADDRESS EF_CUDA_ACCELERATORS EF_CUDA_SM90 EF_CUDA_VIRTUAL_SM(EF_CUDA_SM90)"
	.elftype	@"ET_EXEC"


//--------------------- .nv.info                  --------------------------
	.section	.nv.info,"",@"SHT_CUDA_INFO"
	.align	4


	//----- nvinfo : EIATTR_REGCOUNT
	.align		4
        /*0000*/ 	.byte	0x04, 0x2f
        /*0002*/ 	.short	(.L_3 - .L_2)
	.align		4
.L_2:
        /*0004*/ 	.word	index@(triton_poi_fused__native_batch_norm_legit_no_training_convolution_relu_44)
        /*0008*/ 	.word	0x00000016


	//----- nvinfo : EIATTR_MIN_STACK_SIZE
	.align		4
.L_3:
        /*000c*/ 	.byte	0x04, 0x12
        /*000e*/ 	.short	(.L_5 - .L_4)
	.align		4
.L_4:
        /*0010*/ 	.word	index@(triton_poi_fused__native_batch_norm_legit_no_training_convolution_relu_44)
        /*0014*/ 	.word	0x00000000


	//----- nvinfo : EIATTR_FRAME_SIZE
	.align		4
.L_5:
        /*0018*/ 	.byte	0x04, 0x11
        /*001a*/ 	.short	(.L_7 - .L_6)
	.align		4
.L_6:
        /*001c*/ 	.word	index@(triton_poi_fused__native_batch_norm_legit_no_training_convolution_relu_44)
        /*0020*/ 	.word	0x00000000


	//----- nvinfo : EIATTR_MIN_STACK_SIZE
	.align		4
.L_7:
        /*0024*/ 	.byte	0x04, 0x12
        /*0026*/ 	.short	(.L_9 - .L_8)
	.align		4
.L_8:
        /*0028*/ 	.word	index@(triton_poi_fused__native_batch_norm_legit_no_training_convolution_relu_44)
        /*002c*/ 	.word	0x00000000
.L_9:


//--------------------- .nv.info.triton_poi_fused__native_batch_norm_legit_no_training_convolution_relu_44 --------------------------
	.section	.nv.info.triton_poi_fused__native_batch_norm_legit_no_training_convolution_relu_44,"",@"SHT_CUDA_INFO"
	.sectionflags	@""
	.align	4


	//----- nvinfo : EIATTR_CUDA_API_VERSION
	.align		4
        /*0000*/ 	.byte	0x04, 0x37
        /*0002*/ 	.short	(.L_11 - .L_10)
.L_10:
        /*0004*/ 	.word	0x0000007c


	//----- nvinfo : EIATTR_KPARAM_INFO
	.align		4
.L_11:
        /*0008*/ 	.byte	0x04, 0x17
        /*000a*/ 	.short	(.L_13 - .L_12)
.L_12:
        /*000c*/ 	.word	0x00000000
        /*0010*/ 	.short	0x0007
        /*0012*/ 	.short	0x0038
        /*0014*/ 	.byte	0x00, 0xf0, 0x11, 0x00


	//----- nvinfo : EIATTR_KPARAM_INFO
	.align		4
.L_13:
        /*0018*/ 	.byte	0x04, 0x17
        /*001a*/ 	.short	(.L_15 - .L_14)
.L_14:
        /*001c*/ 	.word	0x00000000
        /*0020*/ 	.short	0x0006
        /*0022*/ 	.short	0x0030
        /*0024*/ 	.byte	0x00, 0xf4, 0x21, 0x00


	//----- nvinfo : EIATTR_KPARAM_INFO
	.align		4
.L_15:
        /*0028*/ 	.byte	0x04, 0x17
        /*002a*/ 	.short	(.L_17 - .L_16)
.L_16:
        /*002c*/ 	.word	0x00000000
        /*0030*/ 	.short	0x0005
        /*0032*/ 	.short	0x0028
        /*0034*/ 	.byte	0x00, 0xf4, 0x21, 0x00


	//----- nvinfo : EIATTR_KPARAM_INFO
	.align		4
.L_17:
        /*0038*/ 	.byte	0x04, 0x17
        /*003a*/ 	.short	(.L_19 - .L_18)
.L_18:
        /*003c*/ 	.word	0x00000000
        /*0040*/ 	.short	0x0004
        /*0042*/ 	.short	0x0020
        /*0044*/ 	.byte	0x00, 0xf4, 0x21, 0x00


	//----- nvinfo : EIATTR_KPARAM_INFO
	.align		4
.L_19:
        /*0048*/ 	.byte	0x04, 0x17
        /*004a*/ 	.short	(.L_21 - .L_20)
.L_20:
        /*004c*/ 	.word	0x00000000
        /*0050*/ 	.short	0x0003
        /*0052*/ 	.short	0x0018
        /*0054*/ 	.byte	0x00, 0xf4, 0x21, 0x00


	//----- nvinfo : EIATTR_KPARAM_INFO
	.align		4
.L_21:
        /*0058*/ 	.byte	0x04, 0x17
        /*005a*/ 	.short	(.L_23 - .L_22)
.L_22:
        /*005c*/ 	.word	0x00000000
        /*0060*/ 	.short	0x0002
        /*0062*/ 	.short	0x0010
        /*0064*/ 	.byte	0x00, 0xf4, 0x21, 0x00


	//----- nvinfo : EIATTR_KPARAM_INFO
	.align		4
.L_23:
        /*0068*/ 	.byte	0x04, 0x17
        /*006a*/ 	.short	(.L_25 - .L_24)
.L_24:
        /*006c*/ 	.word	0x00000000
        /*0070*/ 	.short	0x0001
        /*0072*/ 	.short	0x0008
        /*0074*/ 	.byte	0x00, 0xf4, 0x21, 0x00


	//----- nvinfo : EIATTR_KPARAM_INFO
	.align		4
.L_25:
        /*0078*/ 	.byte	0x04, 0x17
        /*007a*/ 	.short	(.L_27 - .L_26)
.L_26:
        /*007c*/ 	.word	0x00000000
        /*0080*/ 	.short	0x0000
        /*0082*/ 	.short	0x0000
        /*0084*/ 	.byte	0x00, 0xf4, 0x21, 0x00


	//----- nvinfo : EIATTR_SPARSE_MMA_MASK
	.align		4
.L_27:
        /*0088*/ 	.byte	0x03, 0x50
        /*008a*/ 	.short	0x0000


	//----- nvinfo : EIATTR_MAXREG_COUNT
	.align		4
        /*008c*/ 	.byte	0x03, 0x1b
        /*008e*/ 	.short	0x00ff


	//----- nvinfo : EIATTR_EXIT_INSTR_OFFSETS
	.align		4
        /*0090*/ 	.byte	0x04, 0x1c
        /*0092*/ 	.short	(.L_29 - .L_28)


	//   ....[0]....
.L_28:
        /*0094*/ 	.word	0x000003b0


	//----- nvinfo : EIATTR_REQNTID
	.align		4
.L_29:
        /*0098*/ 	.byte	0x04, 0x10
        /*009a*/ 	.short	(.L_31 - .L_30)
.L_30:
        /*009c*/ 	.word	0x00000100
        /*00a0*/ 	.word	0x00000001
        /*00a4*/ 	.word	0x00000001


	//----- nvinfo : EIATTR_CBANK_PARAM_SIZE
	.align		4
.L_31:
        /*00a8*/ 	.byte	0x03, 0x19
        /*00aa*/ 	.short	0x003c


	//----- nvinfo : EIATTR_PARAM_CBANK
	.align		4
        /*00ac*/ 	.byte	0x04, 0x0a
        /*00ae*/ 	.short	(.L_33 - .L_32)
	.align		4
.L_32:
        /*00b0*/ 	.word	index@(.nv.constant0.triton_poi_fused__native_batch_norm_legit_no_training_convolution_relu_44)
        /*00b4*/ 	.short	0x0210
        /*00b6*/ 	.short	0x003c


	//----- nvinfo : EIATTR_SW_WAR
	.align		4
.L_33:
        /*00b8*/ 	.byte	0x04, 0x36
        /*00ba*/ 	.short	(.L_35 - .L_34)
.L_34:
        /*00bc*/ 	.word	0x00000008
.L_35:


//--------------------- .nv.callgraph             --------------------------
	.section	.nv.callgraph,"",@"SHT_CUDA_CALLGRAPH"
	.align	4
	.sectionentsize	8
	.align		4
        /*0000*/ 	.word	0x00000000
	.align		4
        /*0004*/ 	.word	0xffffffff
	.align		4
        /*0008*/ 	.word	0x00000000
	.align		4
        /*000c*/ 	.word	0xfffffffe
	.align		4
        /*0010*/ 	.word	0x00000000
	.align		4
        /*0014*/ 	.word	0xfffffffd
	.align		4
        /*0018*/ 	.word	0x00000000
	.align		4
        /*001c*/ 	.word	0xfffffffc


//--------------------- .nv.constant4             --------------------------
	.section	.nv.constant4,"a",@progbits
	.align	8
	.align		8
.nv.constant4:
        /*0000*/ 	.dword	_$_str
	.align		8
        /*0008*/ 	.dword	_$_str_$_2


//--------------------- .text.triton_poi_fused__native_batch_norm_legit_no_training_convolution_relu_44 --------------------------
	.section	.text.triton_poi_fused__native_batch_norm_legit_no_training_convolution_relu_44,"ax",@progbits
	.align	128
        .global         triton_poi_fused__native_batch_norm_legit_no_training_convolution_relu_44
        .type           triton_poi_fused__native_batch_norm_legit_no_training_convolution_relu_44,@function
        .size           triton_poi_fused__native_batch_norm_legit_no_training_convolution_relu_44,(.L_x_1 - triton_poi_fused__native_batch_norm_legit_no_training_convolution_relu_44)
        .other          triton_poi_fused__native_batch_norm_legit_no_training_convolution_relu_44,@"STO_CUDA_ENTRY STV_DEFAULT"
triton_poi_fused__native_batch_norm_legit_no_training_convolution_relu_44:
.text.triton_poi_fused__native_batch_norm_legit_no_training_convolution_relu_44:
[----:B------:R-:W-:Y:S01]  /*0000*/  LDC R1, c[0x0][0x28] ;  /* 0x00000a00ff017b82 */ /* 0x000fe20000000800 */
[----:B------:R-:W1:Y:S07]  /*0010*/  S2R R0, SR_TID.X ;  /* 0x0000000000007919 */ /* 0x000e6e0000002100 */
[----:B------:R-:W2:Y:S01]  /*0020*/  LDC.64 R14, c[0x0][0x228] ;  /* 0x00008a00ff0e7b82 */ /* 0x000ea20000000a00 */
[----:B------:R-:W-:Y:S01]  /*0030*/  ULDC.64 UR4, c[0x0][0x208] ;  /* 0x0000820000047ab9 */ /* 0x000fe20000000a00 */
[----:B------:R-:W3:Y:S06]  /*0040*/  S2R R5, SR_CTAID.X ;  /* 0x0000000000057919 */ /* 0x000eec0000002500 */
[----:B------:R-:W4:Y:S08]  /*0050*/  LDC.64 R10, c[0x0][0x218] ;  /* 0x00008600ff0a7b82 */ /* 0x000f300000000a00 */
[----:B------:R-:W5:Y:S08]  /*0060*/  LDC.64 R12, c[0x0][0x220] ;  /* 0x00008800ff0c7b82 */ /* 0x000f700000000a00 */
[----:B------:R-:W5:Y:S01]  /*0070*/  LDC.64 R16, c[0x0][0x230] ;  /* 0x00008c00ff107b82 */ /* 0x000f620000000a00 */
[----:B-1----:R-:W-:-:S02]  /*0080*/  SHF.L.U32 R0, R0, 0x1, RZ ;  /* 0x0000000100007819 */ /* 0x002fc400000006ff */
[----:B---3--:R-:W-:Y:S02]  /*0090*/  SHF.R.S32.HI R3, RZ, 0x16, R5 ;  /* 0x00000016ff037819 */ /* 0x008fe40000011405 */
[----:B------:R-:W-:Y:S02]  /*00a0*/  LOP3.LUT R0, R0, 0x1fe, RZ, 0xc0, !PT ;  /* 0x000001fe00007812 */ /* 0x000fe400078ec0ff */
[----:B------:R-:W-:Y:S02]  /*00b0*/  SGXT R3, R3, 0x1 ;  /* 0x000000010303781a */ /* 0x000fe40000000200 */
[----:B------:R-:W-:Y:S02]  /*00c0*/  LEA R0, R5, R0, 0x9 ;  /* 0x0000000005007211 */ /* 0x000fe400078e48ff */
[----:B------:R-:W1:Y:S02]  /*00d0*/  LDC.64 R4, c[0x0][0x238] ;  /* 0x00008e00ff047b82 */ /* 0x000e640000000a00 */
[----:B------:R-:W-:-:S04]  /*00e0*/  LEA.HI R3, R3, R0, RZ, 0x8 ;  /* 0x0000000003037211 */ /* 0x000fc800078f40ff */
[----:B------:R-:W-:-:S04]  /*00f0*/  SHF.R.S32.HI R3, RZ, 0x8, R3 ;  /* 0x00000008ff037819 */ /* 0x000fc80000011403 */
[----:B------:R-:W-:-:S04]  /*0100*/  LEA.HI R2, R3, R3, RZ, 0x8 ;  /* 0x0000000303027211 */ /* 0x000fc800078f40ff */
[----:B------:R-:W-:-:S04]  /*0110*/  LOP3.LUT R2, R2, 0xffffff00, RZ, 0xc0, !PT ;  /* 0xffffff0002027812 */ /* 0x000fc800078ec0ff */
[----:B------:R-:W-:Y:S02]  /*0120*/  IADD3 R19, R3, -R2, RZ ;  /* 0x8000000203137210 */ /* 0x000fe40007ffe0ff */
[----:B------:R-:W3:Y:S03]  /*0130*/  LDC.64 R2, c[0x0][0x210] ;  /* 0x00008400ff027b82 */ /* 0x000ee60000000a00 */
[----:B--2---:R-:W-:-:S05]  /*0140*/  IMAD.WIDE R14, R19, 0x4, R14 ;  /* 0x00000004130e7825 */ /* 0x004fca00078e020e */
[----:B------:R2:W2:Y:S01]  /*0150*/  LDG.E.EL R18, desc[UR4][R14.64] ;  /* 0x000000040e127981 */ /* 0x0004a2000c2e1900 */
[----:B----4-:R-:W-:-:S04]  /*0160*/  IMAD.WIDE R10, R19, 0x4, R10 ;  /* 0x00000004130a7825 */ /* 0x010fc800078e020a */
[----:B-----5:R-:W-:Y:S01]  /*0170*/  IMAD.WIDE R12, R19, 0x4, R12 ;  /* 0x00000004130c7825 */ /* 0x020fe200078e020c */
[----:B------:R4:W5:Y:S04]  /*0180*/  LDG.E.EL R8, desc[UR4][R10.64] ;  /* 0x000000040a087981 */ /* 0x000968000c2e1900 */
[----:B------:R-:W5:Y:S01]  /*0190*/  LDG.E.EL R9, desc[UR4][R12.64] ;  /* 0x000000040c097981 */ /* 0x000f62000c2e1900 */
[----:B---3--:R-:W-:-:S05]  /*01a0*/  IMAD.WIDE R2, R0, 0x4, R2 ;  /* 0x0000000400027825 */ /* 0x008fca00078e0202 */
[----:B------:R-:W5:Y:S01]  /*01b0*/  LDG.E.64 R6, desc[UR4][R2.64] ;  /* 0x0000000402067981 */ /* 0x000f62000c1e1b00 */
[----:B0-2---:R-:W-:-:S04]  /*01c0*/  IMAD.WIDE R14, R19, 0x4, R16 ;  /* 0x00000004130e7825 */ /* 0x005fc800078e0210 */
[----:B-1----:R-:W-:Y:S02]  /*01d0*/  IMAD.WIDE R16, R19, 0x4, R4 ;  /* 0x0000000413107825 */ /* 0x002fe400078e0204 */
[----:B------:R-:W2:Y:S01]  /*01e0*/  LDG.E.EL R14, desc[UR4][R14.64] ;  /* 0x000000040e0e7981 */ /* 0x000ea2000c2e1900 */
[----:B----4-:R-:W-:Y:S01]  /*01f0*/  HFMA2.MMA R10, -RZ, RZ, 1.625, 0 ;  /* 0x3e800000ff0a7435 */ /* 0x010fe200000001ff */
[----:B------:R-:W0:Y:S02]  /*0200*/  LDC.64 R4, c[0x0][0x240] ;  /* 0x00009000ff047b82 */ /* 0x000e240000000a00 */
[----:B------:R-:W2:Y:S01]  /*0210*/  LDG.E.EL R17, desc[UR4][R16.64] ;  /* 0x0000000410117981 */ /* 0x000ea2000c2e1900 */
[----:B0-----:R-:W-:-:S04]  /*0220*/  IMAD.WIDE R4, R0, 0x4, R4 ;  /* 0x0000000400047825 */ /* 0x001fc800078e0204 */
[----:B------:R-:W-:-:S04]  /*0230*/  FADD R18, R18, 9.9999997473787516356e-06 ;  /* 0x3727c5ac12127421 */ /* 0x000fc80000000000 */
[----:B------:R-:W0:Y:S02]  /*0240*/  MUFU.SQRT R19, R18 ;  /* 0x0000001200137308 */ /* 0x000e240000002000 */
[C---:B0-----:R-:W-:Y:S02]  /*0250*/  FSETP.GT.AND P0, PT, R19.reuse, 8.50705917302346158658e+37, PT ;  /* 0x7e8000001300780b */ /* 0x041fe40003f04000 */
[----:B------:R-:W-:-:S11]  /*0260*/  FSETP.GEU.AND P1, PT, R19, 1.175494350822287508e-38, PT ;  /* 0x008000001300780b */ /* 0x000fd60003f2e000 */
[----:B------:R-:W-:-:S04]  /*0270*/  @P0 FMUL R19, R19, 0.25 ;  /* 0x3e80000013130820 */ /* 0x000fc80000400000 */
[----:B------:R-:W-:-:S06]  /*0280*/  @!P1 FMUL R19, R19, 16777216 ;  /* 0x4b80000013139820 */ /* 0x000fcc0000400000 */
[----:B------:R-:W0:Y:S01]  /*0290*/  MUFU.RCP R19, R19 ;  /* 0x0000001300137308 */ /* 0x000e220000001000 */
[----:B------:R-:W-:Y:S01]  /*02a0*/  FSEL R10, R10, 1, P0 ;  /* 0x3f8000000a0a7808 */ /* 0x000fe20000000000 */
[--C-:B-----5:R-:W-:Y:S01]  /*02b0*/  FADD R6, R6, R8.reuse ;  /* 0x0000000806067221 */ /* 0x120fe20000000000 */
[----:B------:R-:W-:-:S03]  /*02c0*/  FADD R7, R7, R8 ;  /* 0x0000000807077221 */ /* 0x000fc60000000000 */
[----:B------:R-:W-:Y:S01]  /*02d0*/  @!P1 FMUL R10, R10, 16777216 ;  /* 0x4b8000000a0a9820 */ /* 0x000fe20000400000 */
[C---:B------:R-:W-:Y:S01]  /*02e0*/  FADD R8, -R9.reuse, R6 ;  /* 0x0000000609087221 */ /* 0x040fe20000000100 */
[----:B------:R-:W-:Y:S02]  /*02f0*/  FADD R9, -R9, R7 ;  /* 0x0000000709097221 */ /* 0x000fe40000000100 */
[----:B0-----:R-:W-:-:S04]  /*0300*/  FMUL R10, R19, R10 ;  /* 0x0000000a130a7220 */ /* 0x001fc80000400000 */
[-C--:B------:R-:W-:Y:S01]  /*0310*/  FMUL R8, R8, R10.reuse ;  /* 0x0000000a08087220 */ /* 0x080fe20000400000 */
[----:B------:R-:W-:-:S03]  /*0320*/  FMUL R10, R9, R10 ;  /* 0x0000000a090a7220 */ /* 0x000fc60000400000 */
[C-C-:B--2---:R-:W-:Y:S01]  /*0330*/  FFMA R8, R14.reuse, R8, R17.reuse ;  /* 0x000000080e087223 */ /* 0x144fe20000000011 */
[----:B------:R-:W-:-:S04]  /*0340*/  FFMA R10, R14, R10, R17 ;  /* 0x0000000a0e0a7223 */ /* 0x000fc80000000011 */
[----:B------:R-:W-:Y:S02]  /*0350*/  FSETP.GEU.AND P0, PT, R8, RZ, PT ;  /* 0x000000ff0800720b */ /* 0x000fe40003f0e000 */
[----:B------:R-:W-:Y:S02]  /*0360*/  FSETP.GEU.AND P1, PT, R10, RZ, PT ;  /* 0x000000ff0a00720b */ /* 0x000fe40003f2e000 */
[----:B------:R-:W-:Y:S02]  /*0370*/  FSEL R8, R8, RZ, P0 ;  /* 0x000000ff08087208 */ /* 0x000fe40000000000 */
[----:B------:R-:W-:Y:S01]  /*0380*/  FSEL R9, R10, RZ, P1 ;  /* 0x000000ff0a097208 */ /* 0x000fe20000800000 */
[----:B------:R-:W-:Y:S04]  /*0390*/  STG.E.64 desc[UR4][R2.64], R6 ;  /* 0x0000000602007986 */ /* 0x000fe8000c101b04 */
[----:B------:R-:W-:Y:S01]  /*03a0*/  STG.E.64 desc[UR4][R4.64], R8 ;  /* 0x0000000804007986 */ /* 0x000fe2000c101b04 */
[----:B------:R-:W-:Y:S05]  /*03b0*/  EXIT ;  /* 0x000000000000794d */ /* 0x000fea0003800000 */
.L_x_0:
[----:B------:R-:W-:-:S00]  /*03c0*/  BRA `(.L_x_0) ;  /* 0xfffffffc00fc7947 */ /* 0x000fc0000383ffff */
[----:B------:R-:W-:-:S00]  /*03d0*/  NOP ;  /* 0x0000000000007918 */ /* 0x000fc00000000000 */
        /* <DEDUP_REMOVED lines=10> */
.L_x_1:


//--------------------- .nv.global.init           --------------------------
	.section	.nv.global.init,"aw",@progbits
.nv.global.init:
	.type		_$_str,@object
	.size		_$_str,(_$_str_$_2 - _$_str)
_$_str:
        /*0000*/ 	.byte	0x5f, 0x5f, 0x43, 0x55, 0x44, 0x41, 0x5f, 0x46, 0x54, 0x5a, 0x00
	.type		_$_str_$_2,@object
	.size		_$_str_$_2,(.L_1 - _$_str_$_2)
_$_str_$_2:
        /*000b*/ 	.byte	0x5f, 0x5f, 0x43, 0x55, 0x44, 0x41, 0x5f, 0x50, 0x52, 0x45, 0x43, 0x5f, 0x53, 0x51, 0x52, 0x54
        /*001b*/ 	.byte	0x00
.L_1:


//--------------------- .nv.constant0.triton_poi_fused__native_batch_norm_legit_no_training_convolution_relu_44 --------------------------
	.section	.nv.constant0.triton_poi_fused__native_batch_norm_legit_no_training_convolution_relu_44,"a",@progbits
	.sectionflags	@""
	.align	4
.nv.constant0.triton_poi_fused__native_batch_norm_legit_no_training_convolution_relu_44:
	.zero		588
